	.headerflags	@"EF_CUDA_TEXMODE_UNIFIED EF_CUDA_64BIT_ADDRESS EF_CUDA_ACCELERATORS EF_CUDA_SM90 EF_CUDA_VIRTUAL_SM(EF_CUDA_SM90)"
	.elftype	@"ET_EXEC"


//--------------------- .nv.info                  --------------------------
	.section	.nv.info,"",@"SHT_CUDA_INFO"
	.align	4


	//----- nvinfo : EIATTR_REGCOUNT
	.align		4
        /*0000*/ 	.byte	0x04, 0x2f
        /*0002*/ 	.short	(.L_1 - .L_0)
	.align		4
.L_0:
        /*0004*/ 	.word	index@(triton_poi_fused__unsafe_index_add_mul_sub_102)
        /*0008*/ 	.word	0x00000019


	//----- nvinfo : EIATTR_MIN_STACK_SIZE
	.align		4
.L_1:
        /*000c*/ 	.byte	0x04, 0x12
        /*000e*/ 	.short	(.L_3 - .L_2)
	.align		4
.L_2:
        /*0010*/ 	.word	index@(triton_poi_fused__unsafe_index_add_mul_sub_102)
        /*0014*/ 	.word	0x00000000


	//----- nvinfo : EIATTR_FRAME_SIZE
	.align		4
.L_3:
        /*0018*/ 	.byte	0x04, 0x11
        /*001a*/ 	.short	(.L_5 - .L_4)
	.align		4
.L_4:
        /*001c*/ 	.word	index@(triton_poi_fused__unsafe_index_add_mul_sub_102)
        /*0020*/ 	.word	0x00000000


	//----- nvinfo : EIATTR_MIN_STACK_SIZE
	.align		4
.L_5:
        /*0024*/ 	.byte	0x04, 0x12
        /*0026*/ 	.short	(.L_7 - .L_6)
	.align		4
.L_6:
        /*0028*/ 	.word	index@(triton_poi_fused__unsafe_index_add_mul_sub_102)
        /*002c*/ 	.word	0x00000000
.L_7:


//--------------------- .nv.info.triton_poi_fused__unsafe_index_add_mul_sub_102 --------------------------
	.section	.nv.info.triton_poi_fused__unsafe_index_add_mul_sub_102,"",@"SHT_CUDA_INFO"
	.sectionflags	@""
	.align	4


	//----- nvinfo : EIATTR_CUDA_API_VERSION
	.align		4
        /*0000*/ 	.byte	0x04, 0x37
        /*0002*/ 	.short	(.L_9 - .L_8)
.L_8:
        /*0004*/ 	.word	0x0000007c


	//----- nvinfo : EIATTR_KPARAM_INFO
	.align		4
.L_9:
        /*0008*/ 	.byte	0x04, 0x17
        /*000a*/ 	.short	(.L_11 - .L_10)
.L_10:
        /*000c*/ 	.word	0x00000000
        /*0010*/ 	.short	0x0006
        /*0012*/ 	.short	0x0030
        /*0014*/ 	.byte	0x00, 0xf0, 0x11, 0x00


	//----- nvinfo : EIATTR_KPARAM_INFO
	.align		4
.L_11:
        /*0018*/ 	.byte	0x04, 0x17
        /*001a*/ 	.short	(.L_13 - .L_12)
.L_12:
        /*001c*/ 	.word	0x00000000
        /*0020*/ 	.short	0x0005
        /*0022*/ 	.short	0x0028
        /*0024*/ 	.byte	0x00, 0xf4, 0x21, 0x00


	//----- nvinfo : EIATTR_KPARAM_INFO
	.align		4
.L_13:
        /*0028*/ 	.byte	0x04, 0x17
        /*002a*/ 	.short	(.L_15 - .L_14)
.L_14:
        /*002c*/ 	.word	0x00000000
        /*0030*/ 	.short	0x0004
        /*0032*/ 	.short	0x0020
        /*0034*/ 	.byte	0x00, 0xf4, 0x21, 0x00


	//----- nvinfo : EIATTR_KPARAM_INFO
	.align		4
.L_15:
        /*0038*/ 	.byte	0x04, 0x17
        /*003a*/ 	.short	(.L_17 - .L_16)
.L_16:
        /*003c*/ 	.word	0x00000000
        /*0040*/ 	.short	0x0003
        /*0042*/ 	.short	0x0018
        /*0044*/ 	.byte	0x00, 0xf4, 0x21, 0x00


	//----- nvinfo : EIATTR_KPARAM_INFO
	.align		4
.L_17:
        /*0048*/ 	.byte	0x04, 0x17
        /*004a*/ 	.short	(.L_19 - .L_18)
.L_18:
        /*004c*/ 	.word	0x00000000
        /*0050*/ 	.short	0x0002
        /*0052*/ 	.short	0x0010
        /*0054*/ 	.byte	0x00, 0xf4, 0x21, 0x00


	//----- nvinfo : EIATTR_KPARAM_INFO
	.align		4
.L_19:
        /*0058*/ 	.byte	0x04, 0x17
        /*005a*/ 	.short	(.L_21 - .L_20)
.L_20:
        /*005c*/ 	.word	0x00000000
        /*0060*/ 	.short	0x0001
        /*0062*/ 	.short	0x0008
        /*0064*/ 	.byte	0x00, 0xf4, 0x21, 0x00


	//----- nvinfo : EIATTR_KPARAM_INFO
	.align		4
.L_21:
        /*0068*/ 	.byte	0x04, 0x17
        /*006a*/ 	.short	(.L_23 - .L_22)
.L_22:
        /*006c*/ 	.word	0x00000000
        /*0070*/ 	.short	0x0000
        /*0072*/ 	.short	0x0000
        /*0074*/ 	.byte	0x00, 0xf4, 0x21, 0x00


	//----- nvinfo : EIATTR_SPARSE_MMA_MASK
	.align		4
.L_23:
        /*0078*/ 	.byte	0x03, 0x50
        /*007a*/ 	.short	0x0000


	//----- nvinfo : EIATTR_MAXREG_COUNT
	.align		4
        /*007c*/ 	.byte	0x03, 0x1b
        /*007e*/ 	.short	0x00ff


	//----- nvinfo : EIATTR_EXIT_INSTR_OFFSETS
	.align		4
        /*0080*/ 	.byte	0x04, 0x1c
        /*0082*/ 	.short	(.L_25 - .L_24)


	//   ....[0]....
.L_24:
        /*0084*/ 	.word	0x000004e0


	//----- nvinfo : EIATTR_REQNTID
	.align		4
.L_25:
        /*0088*/ 	.byte	0x04, 0x10
        /*008a*/ 	.short	(.L_27 - .L_26)
.L_26:
        /*008c*/ 	.word	0x00000100
        /*0090*/ 	.word	0x00000001
        /*0094*/ 	.word	0x00000001


	//----- nvinfo : EIATTR_CBANK_PARAM_SIZE
	.align		4
.L_27:
        /*0098*/ 	.byte	0x03, 0x19
        /*009a*/ 	.short	0x0034


	//----- nvinfo : EIATTR_PARAM_CBANK
	.align		4
        /*009c*/ 	.byte	0x04, 0x0a
        /*009e*/ 	.short	(.L_29 - .L_28)
	.align		4
.L_28:
        /*00a0*/ 	.word	index@(.nv.constant0.triton_poi_fused__unsafe_index_add_mul_sub_102)
        /*00a4*/ 	.short	0x0210
        /*00a6*/ 	.short	0x0034


	//----- nvinfo : EIATTR_SW_WAR
	.align		4
.L_29:
        /*00a8*/ 	.byte	0x04, 0x36
        /*00aa*/ 	.short	(.L_31 - .L_30)
.L_30:
        /*00ac*/ 	.word	0x00000008
.L_31:


//--------------------- .nv.callgraph             --------------------------
	.section	.nv.callgraph,"",@"SHT_CUDA_CALLGRAPH"
	.align	4
	.sectionentsize	8
	.align		4
        /*0000*/ 	.word	0x00000000
	.align		4
        /*0004*/ 	.word	0xffffffff
	.align		4
        /*0008*/ 	.word	0x00000000
	.align		4
        /*000c*/ 	.word	0xfffffffe
	.align		4
        /*0010*/ 	.word	0x00000000
	.align		4
        /*0014*/ 	.word	0xfffffffd
	.align		4
        /*0018*/ 	.word	0x00000000
	.align		4
        /*001c*/ 	.word	0xfffffffc


//--------------------- .text.triton_poi_fused__unsafe_index_add_mul_sub_102 --------------------------
	.section	.text.triton_poi_fused__unsafe_index_add_mul_sub_102,"ax",@progbits
	.align	128
        .global         triton_poi_fused__unsafe_index_add_mul_sub_102
        .type           triton_poi_fused__unsafe_index_add_mul_sub_102,@function
        .size           triton_poi_fused__unsafe_index_add_mul_sub_102,(.L_x_1 - triton_poi_fused__unsafe_index_add_mul_sub_102)
        .other          triton_poi_fused__unsafe_index_add_mul_sub_102,@"STO_CUDA_ENTRY STV_DEFAULT"
triton_poi_fused__unsafe_index_add_mul_sub_102:
.text.triton_poi_fused__unsafe_index_add_mul_sub_102:
[----:B------:R-:W-:Y:S01]  /*0000*/  LDC R1, c[0x0][0x28] ;  /* 0x00000a00ff017b82 */ /* 0x000fe20000000800 */
[----:B------:R-:W1:Y:S07]  /*0010*/  S2R R0, SR_TID.X ;  /* 0x0000000000007919 */ /* 0x000e6e0000002100 */
[----:B------:R-:W2:Y:S01]  /*0020*/  LDC.64 R14, c[0x0][0x210] ;  /* 0x00008400ff0e7b82 */ /* 0x000ea20000000a00 */
[----:B------:R-:W-:Y:S01]  /*0030*/  ULDC.64 UR4, c[0x0][0x208] ;  /* 0x0000820000047ab9 */ /* 0x000fe20000000a00 */
[----:B------:R-:W-:Y:S01]  /*0040*/  ULDC.64 UR6, c[0x0][0x220] ;  /* 0x0000880000067ab9 */ /* 0x000fe20000000a00 */
[----:B------:R-:W3:Y:S05]  /*0050*/  S2R R3, SR_CTAID.X ;  /* 0x0000000000037919 */ /* 0x000eea0000002500 */
[----:B------:R-:W4:Y:S01]  /*0060*/  LDC.64 R8, c[0x0][0x218] ;  /* 0x00008600ff087b82 */ /* 0x000f220000000a00 */
[----:B-1----:R-:W-:-:S05]  /*0070*/  IMAD.SHL.U32 R0, R0, 0x2, RZ ;  /* 0x0000000200007824 */ /* 0x002fca00078e00ff */
[----:B------:R-:W-:-:S05]  /*0080*/  LOP3.LUT R0, R0, 0x1fe, RZ, 0xc0, !PT ;  /* 0x000001fe00007812 */ /* 0x000fca00078ec0ff */
[----:B---3--:R-:W-:-:S05]  /*0090*/  IMAD R0, R3, 0x200, R0 ;  /* 0x0000020003007824 */ /* 0x008fca00078e0200 */
[----:B------:R-:W-:-:S04]  /*00a0*/  SHF.R.S32.HI R5, RZ, 0x1f, R0 ;  /* 0x0000001fff057819 */ /* 0x000fc80000011400 */
[----:B------:R-:W-:-:S04]  /*00b0*/  LEA.HI R2, R5, R0, RZ, 0x5 ;  /* 0x0000000005027211 */ /* 0x000fc800078f28ff */
[----:B------:R-:W-:Y:S02]  /*00c0*/  SHF.R.S32.HI R4, RZ, 0x5, R2 ;  /* 0x00000005ff047819 */ /* 0x000fe40000011402 */
[----:B------:R-:W-:Y:S02]  /*00d0*/  LOP3.LUT R7, R2, 0xffffffe0, RZ, 0xc0, !PT ;  /* 0xffffffe002077812 */ /* 0x000fe400078ec0ff */
[----:B------:R-:W-:-:S04]  /*00e0*/  LEA.HI R5, R4, R4, RZ, 0x5 ;  /* 0x0000000404057211 */ /* 0x000fc800078f28ff */
[----:B------:R-:W-:-:S05]  /*00f0*/  LOP3.LUT R5, R5, 0xffffffe0, RZ, 0xc0, !PT ;  /* 0xffffffe005057812 */ /* 0x000fca00078ec0ff */
[----:B------:R-:W-:-:S04]  /*0100*/  IMAD.IADD R5, R4, 0x1, -R5 ;  /* 0x0000000104057824 */ /* 0x000fc800078e0a05 */
[----:B--2---:R-:W-:Y:S02]  /*0110*/  IMAD.WIDE R14, R5, 0x8, R14 ;  /* 0x00000008050e7825 */ /* 0x004fe400078e020e */
[----:B------:R-:W1:Y:S04]  /*0120*/  LDC.64 R4, c[0x0][0x228] ;  /* 0x00008a00ff047b82 */ /* 0x000e680000000a00 */
[----:B------:R-:W2:Y:S01]  /*0130*/  LDG.E.EL.64 R14, desc[UR4][R14.64] ;  /* 0x000000040e0e7981 */ /* 0x000ea2000c2e1b00 */
[----:B------:R-:W-:-:S04]  /*0140*/  IMAD.IADD R12, R0, 0x1, -R7 ;  /* 0x00000001000c7824 */ /* 0x000fc800078e0a07 */
[----:B----4-:R-:W-:-:S06]  /*0150*/  IMAD.WIDE R8, R12, 0x8, R8 ;  /* 0x000000080c087825 */ /* 0x010fcc00078e0208 */
[----:B------:R-:W3:Y:S01]  /*0160*/  LDG.E.EL.128 R8, desc[UR4][R8.64] ;  /* 0x0000000408087981 */ /* 0x000ee2000c2e1d00 */
[----:B-1----:R-:W-:-:S06]  /*0170*/  IMAD.WIDE R4, R12, 0x8, R4 ;  /* 0x000000080c047825 */ /* 0x002fcc00078e0204 */
[----:B------:R-:W4:Y:S01]  /*0180*/  LDG.E.EL.128 R4, desc[UR4][R4.64] ;  /* 0x0000000404047981 */ /* 0x000f22000c2e1d00 */
[----:B------:R-:W-:-:S04]  /*0190*/  SHF.R.S32.HI R3, RZ, 0x16, R3 ;  /* 0x00000016ff037819 */ /* 0x000fc80000011403 */
[----:B------:R-:W-:-:S04]  /*01a0*/  SGXT R3, R3, 0x1 ;  /* 0x000000010303781a */ /* 0x000fc80000000200 */
[----:B------:R-:W-:Y:S02]  /*01b0*/  LEA.HI R3, R3, R0, RZ, 0xa ;  /* 0x0000000003037211 */ /* 0x000fe400078f50ff */
[----:B--2---:R-:W-:-:S04]  /*01c0*/  SHF.R.U32.HI R13, RZ, 0x1b, R15 ;  /* 0x0000001bff0d7819 */ /* 0x004fc8000001160f */
[----:B------:R-:W-:-:S04]  /*01d0*/  LOP3.LUT R13, R13, 0x10, RZ, 0xc0, !PT ;  /* 0x000000100d0d7812 */ /* 0x000fc800078ec0ff */
[----:B------:R-:W-:Y:S02]  /*01e0*/  IADD3 R16, P0, R14, R13, RZ ;  /* 0x0000000d0e107210 */ /* 0x000fe40007f1e0ff */
[----:B---3--:R-:W-:-:S03]  /*01f0*/  SHF.R.U32.HI R19, RZ, 0x19, R9 ;  /* 0x00000019ff137819 */ /* 0x008fc60000011609 */
[----:B------:R-:W-:Y:S01]  /*0200*/  IMAD.X R13, RZ, RZ, R15, P0 ;  /* 0x000000ffff0d7224 */ /* 0x000fe200000e060f */
[----:B------:R-:W-:Y:S01]  /*0210*/  LEA R2, P0, R8, UR6, 0x2 ;  /* 0x0000000608027c11 */ /* 0x000fe2000f8010ff */
[----:B------:R-:W-:Y:S01]  /*0220*/  IMAD.SHL.U32 R14, R16, 0x40, RZ ;  /* 0x00000040100e7824 */ /* 0x000fe200078e00ff */
[----:B------:R-:W-:Y:S02]  /*0230*/  SHF.R.U32.HI R15, RZ, 0x19, R11 ;  /* 0x00000019ff0f7819 */ /* 0x000fe4000001160b */
[----:B------:R-:W-:Y:S02]  /*0240*/  LEA R17, P1, R10, UR6, 0x2 ;  /* 0x000000060a117c11 */ /* 0x000fe4000f8210ff */
[----:B------:R-:W-:Y:S02]  /*0250*/  LEA.HI.X R18, R8, UR7, R9, 0x2, P0 ;  /* 0x0000000708127c11 */ /* 0x000fe400080f1409 */
[----:B------:R-:W-:Y:S02]  /*0260*/  SHF.L.U64.HI R13, R16, 0x6, R13 ;  /* 0x00000006100d7819 */ /* 0x000fe4000001020d */
[----:B------:R-:W-:-:S02]  /*0270*/  LOP3.LUT R15, R15, 0x40, RZ, 0xc0, !PT ;  /* 0x000000400f0f7812 */ /* 0x000fc400078ec0ff */
[----:B----4-:R-:W-:Y:S02]  /*0280*/  LEA R9, P4, R4, UR6, 0x2 ;  /* 0x0000000604097c11 */ /* 0x010fe4000f8810ff */
[----:B------:R-:W-:Y:S02]  /*0290*/  LEA.HI.X R16, R10, UR7, R11, 0x2, P1 ;  /* 0x000000070a107c11 */ /* 0x000fe400088f140b */
[--C-:B------:R-:W-:Y:S02]  /*02a0*/  SHF.R.U32.HI R11, RZ, 0x19, R5.reuse ;  /* 0x00000019ff0b7819 */ /* 0x100fe40000011605 */
[----:B------:R-:W-:Y:S02]  /*02b0*/  LEA.HI.X R20, R4, UR7, R5, 0x2, P4 ;  /* 0x0000000704147c11 */ /* 0x000fe4000a0f1405 */
[----:B------:R-:W1:Y:S01]  /*02c0*/  LDC.64 R4, c[0x0][0x230] ;  /* 0x00008c00ff047b82 */ /* 0x000e620000000a00 */
[----:B------:R-:W-:Y:S02]  /*02d0*/  IADD3 R8, P2, P3, R14, R17, R15 ;  /* 0x000000110e087210 */ /* 0x000fe40007b5e00f */
[----:B------:R-:W-:-:S02]  /*02e0*/  LOP3.LUT R19, R19, 0x40, RZ, 0xc0, !PT ;  /* 0x0000004013137812 */ /* 0x000fc400078ec0ff */
[----:B------:R-:W-:Y:S02]  /*02f0*/  LEA R15, P4, R6, UR6, 0x2 ;  /* 0x00000006060f7c11 */ /* 0x000fe4000f8810ff */
[----:B------:R-:W-:Y:S02]  /*0300*/  SHF.R.U32.HI R10, RZ, 0x19, R7 ;  /* 0x00000019ff0a7819 */ /* 0x000fe40000011607 */
[----:B------:R-:W-:Y:S02]  /*0310*/  LOP3.LUT R11, R11, 0x40, RZ, 0xc0, !PT ;  /* 0x000000400b0b7812 */ /* 0x000fe400078ec0ff */
[----:B------:R-:W-:Y:S02]  /*0320*/  IADD3 R2, P0, P1, R14, R2, R19 ;  /* 0x000000020e027210 */ /* 0x000fe4000791e013 */
[----:B------:R-:W-:Y:S02]  /*0330*/  LEA.HI.X R22, R6, UR7, R7, 0x2, P4 ;  /* 0x0000000706167c11 */ /* 0x000fe4000a0f1407 */
[----:B------:R-:W-:-:S02]  /*0340*/  LOP3.LUT R7, R10, 0x40, RZ, 0xc0, !PT ;  /* 0x000000400a077812 */ /* 0x000fc400078ec0ff */
[C---:B------:R-:W-:Y:S02]  /*0350*/  IADD3 R6, P4, P5, R14.reuse, R9, R11 ;  /* 0x000000090e067210 */ /* 0x040fe40007d9e00b */
[----:B------:R-:W-:Y:S02]  /*0360*/  SHF.R.S32.HI R11, RZ, 0xa, R3 ;  /* 0x0000000aff0b7819 */ /* 0x000fe40000011403 */
[----:B------:R-:W-:Y:S02]  /*0370*/  IADD3.X R3, R13, R18, RZ, P0, P1 ;  /* 0x000000120d037210 */ /* 0x000fe400007e24ff */
[----:B------:R-:W-:Y:S01]  /*0380*/  IADD3 R10, P0, P1, R14, R15, R7 ;  /* 0x0000000f0e0a7210 */ /* 0x000fe2000791e007 */
[----:B------:R-:W-:Y:S01]  /*0390*/  IMAD.SHL.U32 R15, R11, 0x100, RZ ;  /* 0x000001000b0f7824 */ /* 0x000fe200078e00ff */
[C---:B------:R-:W-:Y:S02]  /*03a0*/  IADD3.X R9, R13.reuse, R16, RZ, P2, P3 ;  /* 0x000000100d097210 */ /* 0x040fe400017e64ff */
[----:B------:R-:W-:Y:S01]  /*03b0*/  IADD3.X R7, R13, R20, RZ, P4, P5 ;  /* 0x000000140d077210 */ /* 0x000fe200027ea4ff */
[----:B------:R-:W-:Y:S01]  /*03c0*/  IMAD.WIDE R2, R15, 0x4, R2 ;  /* 0x000000040f027825 */ /* 0x000fe200078e0202 */
[----:B------:R-:W-:-:S03]  /*03d0*/  IADD3.X R11, R13, R22, RZ, P0, P1 ;  /* 0x000000160d0b7210 */ /* 0x000fc600007e24ff */
[C---:B------:R-:W-:Y:S02]  /*03e0*/  IMAD.WIDE R8, R15.reuse, 0x4, R8 ;  /* 0x000000040f087825 */ /* 0x040fe400078e0208 */
[----:B------:R-:W2:Y:S02]  /*03f0*/  LDG.E.EL R3, desc[UR4][R2.64] ;  /* 0x0000000402037981 */ /* 0x000ea4000c2e1900 */
[C---:B------:R-:W-:Y:S02]  /*0400*/  IMAD.WIDE R6, R15.reuse, 0x4, R6 ;  /* 0x000000040f067825 */ /* 0x040fe400078e0206 */
[----:B------:R-:W3:Y:S02]  /*0410*/  LDG.E.EL R8, desc[UR4][R8.64] ;  /* 0x0000000408087981 */ /* 0x000ee4000c2e1900 */
[----:B------:R-:W-:Y:S02]  /*0420*/  IMAD.WIDE R10, R15, 0x4, R10 ;  /* 0x000000040f0a7825 */ /* 0x000fe400078e020a */
[----:B------:R-:W2:Y:S02]  /*0430*/  LDG.E.EL R6, desc[UR4][R6.64] ;  /* 0x0000000406067981 */ /* 0x000ea4000c2e1900 */
[----:B-1----:R-:W-:-:S02]  /*0440*/  IMAD.WIDE R4, R12, 0x4, R4 ;  /* 0x000000040c047825 */ /* 0x002fc400078e0204 */
[----:B------:R-:W3:Y:S01]  /*0450*/  LDG.E.EL R11, desc[UR4][R10.64] ;  /* 0x000000040a0b7981 */ /* 0x000ee2000c2e1900 */
[----:B------:R-:W1:Y:S03]  /*0460*/  LDC.64 R12, c[0x0][0x238] ;  /* 0x00008e00ff0c7b82 */ /* 0x000e660000000a00 */
[----:B------:R-:W4:Y:S01]  /*0470*/  LDG.E.EL.64 R4, desc[UR4][R4.64] ;  /* 0x0000000404047981 */ /* 0x000f22000c2e1b00 */
[----:B-1----:R-:W-:-:S04]  /*0480*/  IMAD.WIDE R12, R0, 0x4, R12 ;  /* 0x00000004000c7825 */ /* 0x002fc800078e020c */
[----:B--2---:R-:W-:Y:S01]  /*0490*/  FADD R14, -R3, R6 ;  /* 0x00000006030e7221 */ /* 0x004fe20000000100 */
[----:B---3--:R-:W-:-:S03]  /*04a0*/  FADD R15, -R8, R11 ;  /* 0x0000000b080f7221 */ /* 0x008fc60000000100 */
[----:B----4-:R-:W-:Y:S01]  /*04b0*/  FFMA R14, R4, R14, R3 ;  /* 0x0000000e040e7223 */ /* 0x010fe20000000003 */
[----:B------:R-:W-:-:S05]  /*04c0*/  FFMA R15, R5, R15, R8 ;  /* 0x0000000f050f7223 */ /* 0x000fca0000000008 */
[----:B------:R-:W-:Y:S01]  /*04d0*/  STG.E.64 desc[UR4][R12.64], R14 ;  /* 0x0000000e0c007986 */ /* 0x000fe2000c101b04 */
[----:B------:R-:W-:Y:S05]  /*04e0*/  EXIT ;  /* 0x000000000000794d */ /* 0x000fea0003800000 */
.L_x_0:
[----:B------:R-:W-:-:S00]  /*04f0*/  BRA `(.L_x_0) ;  /* 0xfffffffc00fc7947 */ /* 0x000fc0000383ffff */
[----:B------:R-:W-:-:S00]  /*0500*/  NOP ;  /* 0x0000000000007918 */ /* 0x000fc00000000000 */
[----:B------:R-:W-:-:S00]  /*0510*/  NOP ;  /* 0x0000000000007918 */ /* 0x000fc00000000000 */
[----:B------:R-:W-:-:S00]  /*0520*/  NOP ;  /* 0x0000000000007918 */ /* 0x000fc00000000000 */
[----:B------:R-:W-:-:S00]  /*0530*/  NOP ;  /* 0x0000000000007918 */ /* 0x000fc00000000000 */
[----:B------:R-:W-:-:S00]  /*0540*/  NOP ;  /* 0x0000000000007918 */ /* 0x000fc00000000000 */
[----:B------:R-:W-:-:S00]  /*0550*/  NOP ;  /* 0x0000000000007918 */ /* 0x000fc00000000000 */
[----:B------:R-:W-:-:S00]  /*0560*/  NOP ;  /* 0x0000000000007918 */ /* 0x000fc00000000000 */
[----:B------:R-:W-:-:S00]  /*0570*/  NOP ;  /* 0x0000000000007918 */ /* 0x000fc00000000000 */
.L_x_1:


//--------------------- .nv.constant0.triton_poi_fused__unsafe_index_add_mul_sub_102 --------------------------
	.section	.nv.constant0.triton_poi_fused__unsafe_index_add_mul_sub_102,"a",@progbits
	.sectionflags	@""
	.align	4
.nv.constant0.triton_poi_fused__unsafe_index_add_mul_sub_102:
	.zero		580
